def gluon_mma(
    a_ptr,
    b_ptr,
    c_ptr,
    M: gl.constexpr,
    N: gl.constexpr,
    K: gl.constexpr,
    BLK_A: gl.constexpr,
    BLK_B: gl.constexpr,
    SHARED_A: gl.constexpr,
    SHARED_B: gl.constexpr,
    ACC_LAYOUT: gl.constexpr,
    TMEM_LAYOUT: gl.constexpr,
    USE_TCGEN05: gl.constexpr,
    IS_ASYNC: gl.constexpr,
):
    offs_m = gl.arange(0, M, layout=gl.SliceLayout(1, BLK_A))
    offs_ka = gl.arange(0, K, layout=gl.SliceLayout(0, BLK_A))
    offs_kb = gl.arange(0, K, layout=gl.SliceLayout(1, BLK_B))
    offs_n = gl.arange(0, N, layout=gl.SliceLayout(0, BLK_B))
    a = gl.load(a_ptr + offs_m[:, None] * K + offs_ka[None, :])
    b = gl.load(b_ptr + offs_kb[:, None] * N + offs_n[None, :])
    a_smem = gl.allocate_shared_memory(a.dtype, [M, K], SHARED_A, a)
    b_smem = gl.allocate_shared_memory(b.dtype, [K, N], SHARED_B, b)

    if USE_TCGEN05:
        fence_async_shared()
        bar = gl.allocate_shared_memory(gl.int64, [1], mbarrier.MBarrierLayout())
        mbarrier.init(bar, count=1)
        acc_tmem = allocate_tensor_memory(gl.float32, [M, N], TMEM_LAYOUT)
        tcgen05_mma(a_smem, b_smem, acc_tmem, use_acc=False)
        tcgen05_commit(bar)
        mbarrier.wait(bar, phase=0)
        mbarrier.invalidate(bar)
        acc = acc_tmem.load(ACC_LAYOUT)
    else:
        acc = gl.zeros([M, N], dtype=gl.float32, layout=ACC_LAYOUT)
        acc = hopper.warpgroup_mma(a_smem, b_smem, acc, is_async=IS_ASYNC)
        if IS_ASYNC:
            acc = hopper.warpgroup_mma_wait(num_outstanding=0, deps=[acc])

    out_layout: gl.constexpr = gl.BlockedLayout(
        [1, 1], [1, 32], [gl.num_warps(), 1], [1, 0]
    )
    acc = gl.convert_layout(acc, out_layout)
    offs_cm = gl.arange(0, M, layout=gl.SliceLayout(1, out_layout))
    offs_cn = gl.arange(0, N, layout=gl.SliceLayout(0, out_layout))
    gl.store(c_ptr + offs_cm[:, None] * N + offs_cn[None, :], acc)

# config = {"BLOCK_K": 128, "BLOCK_M": 64, "BLOCK_N": 128, "arch": "sm_100", "dtype": "bf16", "is_async": 1, "num_warps": 4}
# arch = sm_100


// ===== COMPILED SASS (sm_100a) =====

	.target	sm_100a

	.elftype	@"ET_EXEC"


//--------------------- .note.nv.tkinfo           --------------------------
	.section	.note.nv.tkinfo,"",@"SHT_NOTE"
	.sectionflags	@"SHF_NOTE_NV_TKINFO"
	.tkinfo
        /*0018*/ 	.word	0x00000081
        /*0030*/ 	.string	""
        /*0030*/ 	.string	"ptxas-blackwell"
        /*0030*/ 	.string	"Cuda compilation tools, release 12.9, V12.9.86"
        /*0030*/ 	.string	"Build cuda_12.9.r12.9/compiler.36037853_0"
        /*0030*/ 	.string	"-v  -suppress-debug-info  -lineinfo  -arch sm_100a "



//--------------------- .note.nv.cuver            --------------------------
	.section	.note.nv.cuver,"",@"SHT_NOTE"
	.sectionflags	@"SHF_NOTE_NV_CUVER"
        /*0018*/ 	.short	0x0001
        /*001a*/ 	.short	0x0064
        /*001c*/ 	.short	0x0001
        /*001e*/ 	.short	0x0000
        /*0020*/ 	.short	0x0001
        /*0022*/ 	.short	0x0000


//--------------------- .nv.info                  --------------------------
	.section	.nv.info,"",@"SHT_CUDA_INFO"
	.align	4


	//----- nvinfo : EIATTR_REGCOUNT
	.align		4
        /*0000*/ 	.byte	0x04, 0x2f
        /*0002*/ 	.short	(.L_4 - .L_3)
	.align		4
.L_3:
        /*0004*/ 	.word	index@(gluon_mma)
        /*0008*/ 	.word	0x00000060


	//----- nvinfo : EIATTR_FRAME_SIZE
	.align		4
.L_4:
        /*000c*/ 	.byte	0x04, 0x11
        /*000e*/ 	.short	(.L_6 - .L_5)
	.align		4
.L_5:
        /*0010*/ 	.word	index@($__internal_2_$__cuda_sm10x_tcgen05_guardrail_trap_unallocated_columns_being_dealloced)
        /*0014*/ 	.word	0x00000000


	//----- nvinfo : EIATTR_FRAME_SIZE
	.align		4
.L_6:
        /*0018*/ 	.byte	0x04, 0x11
        /*001a*/ 	.short	(.L_8 - .L_7)
	.align		4
.L_7:
        /*001c*/ 	.word	index@($__internal_1_$__cuda_sm10x_tcgen05_guardrail_trap_phase_invalid_during_alloc)
        /*0020*/ 	.word	0x00000000


	//----- nvinfo : EIATTR_FRAME_SIZE
	.align		4
.L_8:
        /*0024*/ 	.byte	0x04, 0x11
        /*0026*/ 	.short	(.L_10 - .L_9)
	.align		4
.L_9:
        /*0028*/ 	.word	index@($__internal_0_$__cuda_sm10x_tcgen05_guardrail_trap_col_being_dealloced_not_returned_by_alloc)
        /*002c*/ 	.word	0x00000000


	//----- nvinfo : EIATTR_FRAME_SIZE
	.align		4
.L_10:
        /*0030*/ 	.byte	0x04, 0x11
        /*0032*/ 	.short	(.L_12 - .L_11)
	.align		4
.L_11:
        /*0034*/ 	.word	index@(gluon_mma)
        /*0038*/ 	.word	0x00000000


	//----- nvinfo : EIATTR_MIN_STACK_SIZE
	.align		4
.L_12:
        /*003c*/ 	.byte	0x04, 0x12
        /*003e*/ 	.short	(.L_14 - .L_13)
	.align		4
.L_13:
        /*0040*/ 	.word	index@(gluon_mma)
        /*0044*/ 	.word	0x00000000
.L_14:


//--------------------- .nv.info.gluon_mma        --------------------------
	.section	.nv.info.gluon_mma,"",@"SHT_CUDA_INFO"
	.sectionflags	@""
	.align	4


	//----- nvinfo : EIATTR_CUDA_API_VERSION
	.align		4
        /*0000*/ 	.byte	0x04, 0x37
        /*0002*/ 	.short	(.L_16 - .L_15)
.L_15:
        /*0004*/ 	.word	0x00000081


	//----- nvinfo : EIATTR_KPARAM_INFO
	.align		4
.L_16:
        /*0008*/ 	.byte	0x04, 0x17
        /*000a*/ 	.short	(.L_18 - .L_17)
.L_17:
        /*000c*/ 	.word	0x00000000
        /*0010*/ 	.short	0x0004
        /*0012*/ 	.short	0x0020
        /*0014*/ 	.byte	0x00, 0xf4, 0x21, 0x00


	//----- nvinfo : EIATTR_KPARAM_INFO
	.align		4
.L_18:
        /*0018*/ 	.byte	0x04, 0x17
        /*001a*/ 	.short	(.L_20 - .L_19)
.L_19:
        /*001c*/ 	.word	0x00000000
        /*0020*/ 	.short	0x0003
        /*0022*/ 	.short	0x0018
        /*0024*/ 	.byte	0x00, 0xf4, 0x21, 0x00


	//----- nvinfo : EIATTR_KPARAM_INFO
	.align		4
.L_20:
        /*0028*/ 	.byte	0x04, 0x17
        /*002a*/ 	.short	(.L_22 - .L_21)
.L_21:
        /*002c*/ 	.word	0x00000000
        /*0030*/ 	.short	0x0002
        /*0032*/ 	.short	0x0010
        /*0034*/ 	.byte	0x00, 0xf4, 0x21, 0x00


	//----- nvinfo : EIATTR_KPARAM_INFO
	.align		4
.L_22:
        /*0038*/ 	.byte	0x04, 0x17
        /*003a*/ 	.short	(.L_24 - .L_23)
.L_23:
        /*003c*/ 	.word	0x00000000
        /*0040*/ 	.short	0x0001
        /*0042*/ 	.short	0x0008
        /*0044*/ 	.byte	0x00, 0xf4, 0x21, 0x00


	//----- nvinfo : EIATTR_KPARAM_INFO
	.align		4
.L_24:
        /*0048*/ 	.byte	0x04, 0x17
        /*004a*/ 	.short	(.L_26 - .L_25)
.L_25:
        /*004c*/ 	.word	0x00000000
        /*0050*/ 	.short	0x0000
        /*0052*/ 	.short	0x0000
        /*0054*/ 	.byte	0x00, 0xf4, 0x21, 0x00


	//----- nvinfo : EIATTR_AT_ENTRY_FRAGMENTS
	.align		4
.L_26:
        /*0058*/ 	.byte	0x04, 0x4f
        /*005a*/ 	.short	(.L_28 - .L_27)


	//   ....[0]....
.L_27:
        /*005c*/ 	.word	0x00000004


	//----- nvinfo : EIATTR_RESERVED_SMEM_USED
	.align		4
.L_28:
        /*0060*/ 	.byte	0x01, 0x41
	.zero		2


	//----- nvinfo : EIATTR_SPARSE_MMA_MASK
	.align		4
        /*0064*/ 	.byte	0x03, 0x50
        /*0066*/ 	.short	0x0000


	//----- nvinfo : EIATTR_TCGEN05_1CTA_USED
	.align		4
        /*0068*/ 	.byte	0x01, 0x51
	.zero		2


	//----- nvinfo : EIATTR_MAXREG_COUNT
	.align		4
        /*006c*/ 	.byte	0x03, 0x1b
        /*006e*/ 	.short	0x00ff


	//----- nvinfo : EIATTR_NUM_BARRIERS
	.align		4
        /*0070*/ 	.byte	0x02, 0x4c
        /*0072*/ 	.byte	0x01
	.zero		1


	//----- nvinfo : EIATTR_INT_WARP_WIDE_INSTR_OFFSETS
	.align		4
        /*0074*/ 	.byte	0x04, 0x31
        /*0076*/ 	.short	(.L_30 - .L_29)


	//   ....[0]....
.L_29:
        /*0078*/ 	.word	0x00001910


	//   ....[1]....
        /*007c*/ 	.word	0x00001960


	//   ....[2]....
        /*0080*/ 	.word	0x000021b0


	//   ....[3]....
        /*0084*/ 	.word	0x000021c0


	//   ....[4]....
        /*0088*/ 	.word	0x00002c20


	//   ....[5]....
        /*008c*/ 	.word	0x00002c70


	//----- nvinfo : EIATTR_COOP_GROUP_MASK_REGIDS
	.align		4
.L_30:
        /*0090*/ 	.byte	0x04, 0x29
        /*0092*/ 	.short	(.L_32 - .L_31)


	//   ....[0]....
.L_31:
        /*0094*/ 	.word	0xffffffff


	//   ....[1]....
        /*0098*/ 	.word	0xffffffff


	//   ....[2]....
        /*009c*/ 	.word	0xffffffff


	//   ....[3]....
        /*00a0*/ 	.word	0xffffffff


	//----- nvinfo : EIATTR_COOP_GROUP_INSTR_OFFSETS
	.align		4
.L_32:
        /*00a4*/ 	.byte	0x04, 0x28
        /*00a6*/ 	.short	(.L_34 - .L_33)


	//   ....[0]....
.L_33:
        /*00a8*/ 	.word	0x00000050


	//   ....[1]....
        /*00ac*/ 	.word	0x00000310


	//   ....[2]....
        /*00b0*/ 	.word	0x00002ab0


	//   ....[3]....
        /*00b4*/ 	.word	0x00002d20


	//----- nvinfo : EIATTR_VRC_CTA_INIT_COUNT
	.align		4
.L_34:
        /*00b8*/ 	.byte	0x02, 0x4a
        /*00ba*/ 	.byte	0x80
	.zero		1


	//----- nvinfo : EIATTR_MBARRIER_INSTR_OFFSETS
	.align		4
        /*00bc*/ 	.byte	0x04, 0x39
        /*00be*/ 	.short	(.L_36 - .L_35)


	//   ....[0]....
.L_35:
        /*00c0*/ 	.word	0x00001e00
        /*00c4*/ 	.word	0x000000ff
        /*00c8*/ 	.word	0x0000c000
        /*00cc*/ 	.short	0x0100
        /*00ce*/ 	.byte	0x0c
	.zero		1


	//   ....[1]....
        /*00d0*/ 	.word	0x00002230
        /*00d4*/ 	.word	0x000000ff
        /*00d8*/ 	.word	0x0000c000
        /*00dc*/ 	.short	0x010a
        /*00de*/ 	.byte	0x0c
	.zero		1


	//   ....[2]....
        /*00e0*/ 	.word	0x00002390
        /*00e4*/ 	.word	0x000000ff
        /*00e8*/ 	.word	0x0000c000
        /*00ec*/ 	.short	0x0108
        /*00ee*/ 	.byte	0x0c
	.zero		1


	//   ....[3]....
        /*00f0*/ 	.word	0x00002d40
        /*00f4*/ 	.word	0x000000ff
        /*00f8*/ 	.word	0x0000c000
        /*00fc*/ 	.short	0x010a
        /*00fe*/ 	.byte	0x0c
	.zero		1


	//----- nvinfo : EIATTR_NUM_MBARRIERS
	.align		4
.L_36:
        /*0100*/ 	.byte	0x03, 0x38
        /*0102*/ 	.short	0x0001


	//----- nvinfo : EIATTR_EXIT_INSTR_OFFSETS
	.align		4
        /*0104*/ 	.byte	0x04, 0x1c
        /*0106*/ 	.short	(.L_38 - .L_37)


	//   ....[0]....
.L_37:
        /*0108*/ 	.word	0x00002d30


	//----- nvinfo : EIATTR_REQNTID
	.align		4
.L_38:
        /*010c*/ 	.byte	0x04, 0x10
        /*010e*/ 	.short	(.L_40 - .L_39)
.L_39:
        /*0110*/ 	.word	0x00000080
        /*0114*/ 	.word	0x00000001
        /*0118*/ 	.word	0x00000001


	//----- nvinfo : EIATTR_CRS_STACK_SIZE
	.align		4
.L_40:
        /*011c*/ 	.byte	0x04, 0x1e
        /*011e*/ 	.short	(.L_42 - .L_41)
.L_41:
        /*0120*/ 	.word	0x00000000


	//----- nvinfo : EIATTR_CBANK_PARAM_SIZE
	.align		4
.L_42:
        /*0124*/ 	.byte	0x03, 0x19
        /*0126*/ 	.short	0x0028


	//----- nvinfo : EIATTR_PARAM_CBANK
	.align		4
        /*0128*/ 	.byte	0x04, 0x0a
        /*012a*/ 	.short	(.L_44 - .L_43)
	.align		4
.L_43:
        /*012c*/ 	.word	index@(.nv.constant0.gluon_mma)
        /*0130*/ 	.short	0x0380
        /*0132*/ 	.short	0x0028


	//----- nvinfo : EIATTR_SW_WAR
	.align		4
.L_44:
        /*0134*/ 	.byte	0x04, 0x36
        /*0136*/ 	.short	(.L_46 - .L_45)
.L_45:
        /*0138*/ 	.word	0x00000008
.L_46:


//--------------------- .nv.compat                --------------------------
	.section	.nv.compat,"",@"SHT_CUDA_COMPAT_INFO"
	.align	4
        /*0000*/ 	.byte	0x02, 0x02, 0x02, 0x00, 0x02, 0x05, 0x05, 0x00, 0x02, 0x03, 0x00, 0x00, 0x02, 0x06, 0x01, 0x00


//--------------------- .nv.callgraph             --------------------------
	.section	.nv.callgraph,"",@"SHT_CUDA_CALLGRAPH"
	.align	4
	.sectionentsize	8
	.align		4
        /*0000*/ 	.word	0x00000000
	.align		4
        /*0004*/ 	.word	0xffffffff
	.align		4
        /*0008*/ 	.word	0x00000000
	.align		4
        /*000c*/ 	.word	0xfffffffe
	.align		4
        /*0010*/ 	.word	0x00000000
	.align		4
        /*0014*/ 	.word	0xfffffffd
	.align		4
        /*0018*/ 	.word	0x00000000
	.align		4
        /*001c*/ 	.word	0xfffffffc


//--------------------- .text.gluon_mma           --------------------------
	.section	.text.gluon_mma,"ax",@progbits
	.align	128
        .global         gluon_mma
        .type           gluon_mma,@function
        .size           gluon_mma,(.L_x_15 - gluon_mma)
        .other          gluon_mma,@"STO_CUDA_ENTRY STV_DEFAULT"
gluon_mma:
.text.gluon_mma:
[----:B------:R-:W0:Y:S01]  /*0000*/  LDC R1, c[0x0][0x37c] ;  /* 0x0000df00ff017b82 */ /* 0x000e220000000800 */
[----:B------:R-:W1:Y:S02]  /*0010*/  S2R R2, SR_TID.X ;  /* 0x0000000000027919 */ /* 0x000e640000002100 */
[----:B-1----:R-:W-:-:S13]  /*0020*/  ISETP.GE.U32.AND P1, PT, R2, 0x20, PT ;  /* 0x000000200200780c */ /* 0x002fda0003f26070 */
[----:B------:R-:W-:Y:S05]  /*0030*/  @P1 BRA `(.L_x_0) ;  /* 0x0000000000b81947 */ /* 0x000fea0003800000 */
[----:B------:R-:W1:Y:S01]  /*0040*/  S2UR UR6, SR_CgaCtaId ;  /* 0x00000000000679c3 */ /* 0x000e620000008800 */
[----:B------:R-:W-:Y:S01]  /*0050*/  NOP ;  /* 0x0000000000007918 */ /* 0x000fe20000000000 */
[----:B------:R-:W-:Y:S02]  /*0060*/  UMOV UR4, 0x40 ;  /* 0x0000004000047882 */ /* 0x000fe40000000000 */
[----:B-1----:R-:W-:-:S09]  /*0070*/  ULEA UR4, UR6, UR4, 0x18 ;  /* 0x0000000406047291 */ /* 0x002fd2000f8ec0ff */
[----:B------:R-:W1:Y:S01]  /*0080*/  LDS.U8 R0, [UR4] ;  /* 0x00000004ff007984 */ /* 0x000e620008000000 */
[----:B------:R-:W-:Y:S02]  /*0090*/  UMOV UR4, 0x400 ;  /* 0x0000040000047882 */ /* 0x000fe40000000000 */
[----:B------:R-:W-:Y:S01]  /*00a0*/  ULEA UR4, UR6, UR4, 0x18 ;  /* 0x0000000406047291 */ /* 0x000fe2000f8ec0ff */
[----:B-1----:R-:W-:-:S13]  /*00b0*/  ISETP.NE.AND P0, PT, R0, RZ, PT ;  /* 0x000000ff0000720c */ /* 0x002fda0003f05270 */
[----:B------:R-:W-:Y:S05]  /*00c0*/  @P0 BRA `(.L_x_1) ;  /* 0x00000000007c0947 */ /* 0x000fea0003800000 */
[----:B------:R-:W-:-:S13]  /*00d0*/  ELECT P0, URZ, PT ;  /* 0x0000000000ff782f */ /* 0x000fda0003800000 */
[----:B------:R-:W-:Y:S05]  /*00e0*/  @!P0 BRA `(.L_x_2) ;  /* 0x0000000000848947 */ /* 0x000fea0003800000 */
[----:B------:R-:W-:Y:S01]  /*00f0*/  UMOV UR5, 0x4 ;  /* 0x0000000400057882 */ /* 0x000fe20000000000 */
[----:B------:R-:W-:Y:S02]  /*0100*/  IMAD.MOV.U32 R5, RZ, RZ, 0x1 ;  /* 0x00000001ff057424 */ /* 0x000fe400078e00ff */
[----:B------:R-:W-:Y:S02]  /*0110*/  IMAD.MOV.U32 R3, RZ, RZ, 0xf ;  /* 0x0000000fff037424 */ /* 0x000fe400078e00ff */
[----:B------:R-:W-:Y:S04]  /*0120*/  DEPBAR.LE SB1, 0x36 ;  /* 0x00009d800000791a */ /* 0x000fe80000000000 */
[----:B------:R-:W1:Y:S02]  /*0130*/  UTCATOMSWS.FIND_AND_SET.ALIGN UP0, UR5, UR5 ;  /* 0x00000005000575e3 */ /* 0x000e640008000800 */
[----:B-1----:R-:W-:-:S04]  /*0140*/  PLOP3.LUT P0, PT, PT, PT, UP0, 0x80, 0x8 ;  /* 0x000000000008781c */ /* 0x002fc80003f0f008 */
[----:B------:R-:W-:-:S04]  /*0150*/  SEL R0, RZ, 0xffffffff, !P0 ;  /* 0xffffffffff007807 */ /* 0x000fc80004000000 */
[----:B------:R-:W-:Y:S01]  /*0160*/  ISETP.NE.AND P0, PT, R0, RZ, PT ;  /* 0x000000ff0000720c */ /* 0x000fe20003f05270 */
[----:B------:R-:W-:-:S12]  /*0170*/  IMAD.U32 R0, RZ, RZ, UR5 ;  /* 0x00000005ff007e24 */ /* 0x000fd8000f8e00ff */
[----:B------:R-:W-:Y:S05]  /*0180*/  @P0 BRA `(.L_x_3) ;  /* 0x0000000000240947 */ /* 0x000fea0003800000 */
.L_x_4:
[----:B------:R-:W-:Y:S05]  /*0190*/  NANOSLEEP 0x64 ;  /* 0x000000640000795d */ /* 0x000fea0003800000 */
[----:B------:R-:W-:-:S05]  /*01a0*/  UMOV UR5, 0x4 ;  /* 0x0000000400057882 */ /* 0x000fca0000000000 */
[----:B------:R-:W-:Y:S04]  /*01b0*/  DEPBAR.LE SB1, 0x36 ;  /* 0x00009d800000791a */ /* 0x000fe80000000000 */
[----:B------:R-:W1:Y:S02]  /*01c0*/  UTCATOMSWS.FIND_AND_SET.ALIGN UP0, UR5, UR5 ;  /* 0x00000005000575e3 */ /* 0x000e640008000800 */
[----:B-1----:R-:W-:-:S04]  /*01d0*/  PLOP3.LUT P0, PT, PT, PT, UP0, 0x80, 0x8 ;  /* 0x000000000008781c */ /* 0x002fc80003f0f008 */
[----:B------:R-:W-:-:S04]  /*01e0*/  SEL R0, RZ, 0xffffffff, !P0 ;  /* 0xffffffffff007807 */ /* 0x000fc80004000000 */
[----:B------:R-:W-:Y:S01]  /*01f0*/  ISETP.NE.AND P0, PT, R0, RZ, PT ;  /* 0x000000ff0000720c */ /* 0x000fe20003f05270 */
[----:B------:R-:W-:-:S12]  /*0200*/  IMAD.U32 R0, RZ, RZ, UR5 ;  /* 0x00000005ff007e24 */ /* 0x000fd8000f8e00ff */
[----:B------:R-:W-:Y:S05]  /*0210*/  @!P0 BRA `(.L_x_4) ;  /* 0xfffffffc00dc8947 */ /* 0x000fea000383ffff */
.L_x_3:
[C---:B------:R-:W-:Y:S01]  /*0220*/  VIADD R4, R0.reuse, 0x10 ;  /* 0x0000001000047836 */ /* 0x040fe20000000000 */
[----:B------:R-:W-:Y:S01]  /*0230*/  UMOV UR5, 0x50 ;  /* 0x0000005000057882 */ /* 0x000fe20000000000 */
[----:B------:R-:W-:Y:S01]  /*0240*/  SHF.L.U32 R3, R3, R0, RZ ;  /* 0x0000000003037219 */ /* 0x000fe200000006ff */
[----:B------:R-:W-:Y:S01]  /*0250*/  ULEA UR5, UR6, UR5, 0x18 ;  /* 0x0000000506057291 */ /* 0x000fe2000f8ec0ff */
[----:B------:R-:W-:Y:S01]  /*0260*/  IMAD.SHL.U32 R0, R0, 0x20, RZ ;  /* 0x0000002000007824 */ /* 0x000fe200078e00ff */
[----:B------:R-:W-:-:S04]  /*0270*/  SHF.L.U32 R4, R5, R4, RZ ;  /* 0x0000000405047219 */ /* 0x000fc800000006ff */
[----:B------:R-:W-:-:S05]  /*0280*/  LOP3.LUT R3, R4, R3, RZ, 0xfc, !PT ;  /* 0x0000000304037212 */ /* 0x000fca00078efcff */
[----:B------:R1:W-:Y:S04]  /*0290*/  ATOMS.OR RZ, [UR5], R3 ;  /* 0x00000003ffff798c */ /* 0x0003e8000b000005 */
[----:B------:R1:W-:Y:S01]  /*02a0*/  STS [UR4], R0 ;  /* 0x00000000ff007988 */ /* 0x0003e20008000804 */
[----:B------:R-:W-:Y:S05]  /*02b0*/  BRA `(.L_x_2) ;  /* 0x0000000000107947 */ /* 0x000fea0003800000 */
.L_x_1:
[----:B------:R-:W-:Y:S01]  /*02c0*/  IMAD.MOV.U32 R0, RZ, RZ, -0x1 ;  /* 0xffffffffff007424 */ /* 0x000fe200078e00ff */
[----:B------:R-:W-:-:S04]  /*02d0*/  MOV R4, 0x300 ;  /* 0x0000030000047802 */ /* 0x000fc80000000f00 */
[----:B------:R1:W-:Y:S03]  /*02e0*/  STS [UR4], R0 ;  /* 0x00000000ff007988 */ /* 0x0003e60008000804 */
[----:B01----:R-:W-:Y:S05]  /*02f0*/  CALL.REL.NOINC `($__internal_1_$__cuda_sm10x_tcgen05_guardrail_trap_phase_invalid_during_alloc) ;  /* 0x0000002800a87944 */ /* 0x003fea0003c00000 */
.L_x_2:
[----:B------:R-:W-:Y:S05]  /*0300*/  WARPSYNC.ALL ;  /* 0x0000000000007948 */ /* 0x000fea0003800000 */
[----:B------:R-:W-:Y:S01]  /*0310*/  NOP ;  /* 0x0000000000007918 */ /* 0x000fe20000000000 */
.L_x_0:
[----:B------:R-:W2:Y:S01]  /*0320*/  S2UR UR6, SR_CgaCtaId ;  /* 0x00000000000679c3 */ /* 0x000ea20000008800 */
[----:B------:R-:W3:Y:S01]  /*0330*/  LDCU.64 UR4, c[0x0][0x388] ;  /* 0x00007100ff0477ac */ /* 0x000ee20008000a00 */
[C---:B-1----:R-:W-:Y:S01]  /*0340*/  IMAD.SHL.U32 R0, R2.reuse, 0x4, RZ ;  /* 0x0000000402007824 */ /* 0x042fe200078e00ff */
[C---:B------:R-:W-:Y:S01]  /*0350*/  LOP3.LUT R3, R2.reuse, 0x60, RZ, 0xc0, !PT ;  /* 0x0000006002037812 */ /* 0x040fe200078ec0ff */
[----:B------:R-:W1:Y:S01]  /*0360*/  LDCU.64 UR14, c[0x0][0x358] ;  /* 0x00006b00ff0e77ac */ /* 0x000e620008000a00 */
[----:B------:R-:W-:Y:S02]  /*0370*/  LOP3.LUT R71, R2, 0x1f, RZ, 0xc0, !PT ;  /* 0x0000001f02477812 */ /* 0x000fe400078ec0ff */
[----:B------:R-:W-:Y:S01]  /*0380*/  LOP3.LUT R0, R0, 0x180, RZ, 0xc0, !PT ;  /* 0x0000018000007812 */ /* 0x000fe200078ec0ff */
[----:B------:R-:W4:Y:S01]  /*0390*/  LDC.64 R4, c[0x0][0x380] ;  /* 0x0000e000ff047b82 */ /* 0x000f220000000a00 */
[----:B------:R-:W-:-:S07]  /*03a0*/  IMAD.SHL.U32 R70, R3, 0x4, RZ ;  /* 0x0000000403467824 */ /* 0x000fce00078e00ff */
[----:B------:R-:W-:Y:S01]  /*03b0*/  BAR.SYNC.DEFER_BLOCKING 0x0 ;  /* 0x0000000000007b1d */ /* 0x000fe20000010000 */
[----:B---3--:R-:W-:-:S05]  /*03c0*/  LEA R6, P0, R0, UR4, 0x1 ;  /* 0x0000000400067c11 */ /* 0x008fca000f8008ff */
[----:B------:R-:W-:Y:S01]  /*03d0*/  UMOV UR4, 0x400 ;  /* 0x0000040000047882 */ /* 0x000fe20000000000 */
[----:B------:R-:W-:Y:S01]  /*03e0*/  LEA.HI.X R7, R0, UR5, RZ, 0x1, P0 ;  /* 0x0000000500077c11 */ /* 0x000fe200080f0cff */
[----:B--2---:R-:W-:Y:S02]  /*03f0*/  ULEA UR12, UR6, UR4, 0x18 ;  /* 0x00000004060c7291 */ /* 0x004fe4000f8ec0ff */
[----:B------:R-:W-:-:S04]  /*0400*/  IMAD.WIDE.U32 R6, R71, 0x2, R6 ;  /* 0x0000000247067825 */ /* 0x000fc800078e0006 */
[----:B----4-:R-:W-:-:S03]  /*0410*/  IMAD.WIDE.U32 R4, R70, 0x2, R4 ;  /* 0x0000000246047825 */ /* 0x010fc600078e0004 */
[----:B------:R-:W2:Y:S01]  /*0420*/  LDS R0, [UR12] ;  /* 0x0000000cff007984 */ /* 0x000ea20008000800 */
[----:B------:R-:W-:Y:S01]  /*0430*/  BAR.SYNC.DEFER_BLOCKING 0x0 ;  /* 0x0000000000007b1d */ /* 0x000fe20000010000 */
[----:B------:R-:W-:Y:S01]  /*0440*/  IMAD.WIDE.U32 R4, R71, 0x2, R4 ;  /* 0x0000000247047825 */ /* 0x000fe200078e0004 */
[----:B------:R-:W-:-:S04]  /*0450*/  SHF.R.U32.HI R68, RZ, 0x1, R3 ;  /* 0x00000001ff447819 */ /* 0x000fc80000011603 */
[----:B-1----:R-:W5:Y:S04]  /*0460*/  LDG.E.U16 R48, desc[UR14][R6.64+0x7c40] ;  /* 0x007c400e06307981 */ /* 0x002f68000c1e1500 */
[----:B------:R-:W5:Y:S04]  /*0470*/  LDG.E.U16 R50, desc[UR14][R6.64+0x7c80] ;  /* 0x007c800e06327981 */ /* 0x000f68000c1e1500 */
[----:B------:R1:W5:Y:S04]  /*0480*/  LDG.E.U16 R52, desc[UR14][R6.64+0x7cc0] ;  /* 0x007cc00e06347981 */ /* 0x000368000c1e1500 */
[----:B------:R3:W5:Y:S01]  /*0490*/  LDG.E.U16 R29, desc[UR14][R4.64] ;  /* 0x0000000e041d7981 */ /* 0x000762000c1e1500 */
[----:B--2---:R-:W-:-:S03]  /*04a0*/  R2UR UR13, R0 ;  /* 0x00000000000d72ca */ /* 0x004fc600000e0000 */
[----:B------:R3:W5:Y:S01]  /*04b0*/  LDG.E.U16 R31, desc[UR14][R4.64+0x40] ;  /* 0x0000400e041f7981 */ /* 0x000762000c1e1500 */
[----:B-1----:R-:W-:-:S03]  /*04c0*/  IMAD R7, R71, 0x2, R70 ;  /* 0x0000000247077824 */ /* 0x002fc600078e0246 */
[----:B------:R3:W5:Y:S04]  /*04d0*/  LDG.E.U16 R33, desc[UR14][R4.64+0x80] ;  /* 0x0000800e04217981 */ /* 0x000768000c1e1500 */
[----:B------:R3:W5:Y:S01]  /*04e0*/  LDG.E.U16 R35, desc[UR14][R4.64+0xc0] ;  /* 0x0000c00e04237981 */ /* 0x000762000c1e1500 */
[----:B------:R-:W-:-:S03]  /*04f0*/  LOP3.LUT R0, R7, R68, RZ, 0x3c, !PT ;  /* 0x0000004407007212 */ /* 0x000fc600078e3cff */
[----:B------:R3:W5:Y:S04]  /*0500*/  LDG.E.U16 R37, desc[UR14][R4.64+0x400] ;  /* 0x0004000e04257981 */ /* 0x000768000c1e1500 */
        /* <DEDUP_REMOVED lines=52> */
[----:B------:R3:W5:Y:S01]  /*0850*/  LDG.E.U16 R19, desc[UR14][R4.64+0x3840] ;  /* 0x0038400e04137981 */ /* 0x000762000c1e1500 */
[----:B------:R-:W-:Y:S05]  /*0860*/  @P1 BRA `(.L_x_5) ;  /* 0x0000000000181947 */ /* 0x000fea0003800000 */
[----:B------:R-:W-:Y:S01]  /*0870*/  ELECT P0, URZ, PT ;  /* 0x0000000000ff782f */ /* 0x000fe20003800000 */
[----:B------:R-:W-:Y:S01]  /*0880*/  IMAD.MOV.U32 R7, RZ, RZ, 0x1 ;  /* 0x00000001ff077424 */ /* 0x000fe200078e00ff */
[----:B------:R-:W-:Y:S01]  /*0890*/  UMOV UR4, 0x40 ;  /* 0x0000004000047882 */ /* 0x000fe20000000000 */
[----:B------:R-:W-:Y:S01]  /*08a0*/  UVIRTCOUNT.DEALLOC.SMPOOL 0x80 ;  /* 0x000000800000784c */ /* 0x000fe20000000000 */
[----:B------:R-:W-:-:S09]  /*08b0*/  ULEA UR4, UR6, UR4, 0x18 ;  /* 0x0000000406047291 */ /* 0x000fd2000f8ec0ff */
[----:B------:R1:W-:Y:S03]  /*08c0*/  @P0 STS.U8 [UR4], R7 ;  /* 0x00000007ff000988 */ /* 0x0003e60008000004 */
.L_x_5:
[----:B------:R-:W2:Y:S04]  /*08d0*/  LDG.E.U16 R13, desc[UR14][R4.64+0x3880] ;  /* 0x0038800e040d7981 */ /* 0x000ea8000c1e1500 */
[----:B------:R-:W4:Y:S04]  /*08e0*/  LDG.E.U16 R15, desc[UR14][R4.64+0x38c0] ;  /* 0x0038c00e040f7981 */ /* 0x000f28000c1e1500 */
[----:B---3--:R-:W3:Y:S04]  /*08f0*/  LDG.E.U16 R11, desc[UR14][R4.64+0x3c00] ;  /* 0x003c000e040b7981 */ /* 0x008ee8000c1e1500 */
[----:B-1----:R-:W2:Y:S04]  /*0900*/  LDG.E.U16 R7, desc[UR14][R4.64+0x3c40] ;  /* 0x003c400e04077981 */ /* 0x002ea8000c1e1500 */
[----:B------:R-:W2:Y:S04]  /*0910*/  LDG.E.U16 R9, desc[UR14][R4.64+0x3c80] ;  /* 0x003c800e04097981 */ /* 0x000ea8000c1e1500 */
[----:B------:R1:W2:Y:S04]  /*0920*/  LDG.E.U16 R27, desc[UR14][R4.64+0x3cc0] ;  /* 0x003cc00e041b7981 */ /* 0x0002a8000c1e1500 */
[----:B-----5:R-:W-:Y:S04]  /*0930*/  STS.U16 [R0+UR12+0x3e00], R48 ;  /* 0x003e003000007988 */ /* 0x020fe8000800040c */
[----:B------:R-:W-:Y:S01]  /*0940*/  STS.U16 [R0+UR12+0x7e40], R50 ;  /* 0x007e403200007988 */ /* 0x000fe2000800040c */
[----:B-1----:R-:W1:Y:S03]  /*0950*/  LDC.64 R4, c[0x0][0x388] ;  /* 0x0000e200ff047b82 */ /* 0x002e660000000a00 */
[----:B------:R-:W-:Y:S04]  /*0960*/  STS.U16 [R0+UR12+0x7e00], R52 ;  /* 0x007e003400007988 */ /* 0x000fe8000800040c */
[----:B------:R-:W-:Y:S04]  /*0970*/  STS.U16 [R0+UR12+0x8000], R29 ;  /* 0x0080001d00007988 */ /* 0x000fe8000800040c */
[----:B------:R-:W-:Y:S04]  /*0980*/  STS.U16 [R0+UR12+0xa000], R33 ;  /* 0x00a0002100007988 */ /* 0x000fe8000800040c */
[----:B------:R0:W-:Y:S04]  /*0990*/  STS.U16 [R0+UR12+0xa040], R35 ;  /* 0x00a0402300007988 */ /* 0x0001e8000800040c */
[----:B------:R-:W-:Y:S01]  /*09a0*/  STS.U16 [R0+UR12+0x8040], R31 ;  /* 0x0080401f00007988 */ /* 0x000fe2000800040c */
[----:B-1----:R-:W-:-:S03]  /*09b0*/  IMAD.WIDE.U32 R4, R70, 0x2, R4 ;  /* 0x0000000246047825 */ /* 0x002fc600078e0004 */
[----:B------:R1:W-:Y:S01]  /*09c0*/  STS.U16 [R0+UR12+0x8240], R37 ;  /* 0x0082402500007988 */ /* 0x0003e2000800040c */
[----:B------:R-:W-:-:S03]  /*09d0*/  IMAD.WIDE.U32 R4, R71, 0x2, R4 ;  /* 0x0000000247047825 */ /* 0x000fc600078e0004 */
[----:B------:R0:W-:Y:S04]  /*09e0*/  STS.U16 [R0+UR12+0x8200], R39 ;  /* 0x0082002700007988 */ /* 0x0001e8000800040c */
        /* <DEDUP_REMOVED lines=47> */
[----:B0-----:R-:W3:Y:S04]  /*0ce0*/  LDG.E.U16 R35, desc[UR14][R4.64] ;  /* 0x0000000e04237981 */ /* 0x001ee8000c1e1500 */
[----:B-1----:R-:W3:Y:S04]  /*0cf0*/  LDG.E.U16 R37, desc[UR14][R4.64+0x40] ;  /* 0x0000400e04257981 */ /* 0x002ee8000c1e1500 */
[----:B------:R-:W3:Y:S04]  /*0d00*/  LDG.E.U16 R39, desc[UR14][R4.64+0x80] ;  /* 0x0000800e04277981 */ /* 0x000ee8000c1e1500 */
        /* <DEDUP_REMOVED lines=46> */
[----:B--2---:R-:W2:Y:S04]  /*0ff0*/  LDG.E.U16 R46, desc[UR14][R4.64+0x3040] ;  /* 0x0030400e042e7981 */ /* 0x004ea8000c1e1500 */
[----:B------:R-:W2:Y:S04]  /*1000*/  LDG.E.U16 R48, desc[UR14][R4.64+0x3080] ;  /* 0x0030800e04307981 */ /* 0x000ea8000c1e1500 */
[----:B------:R-:W2:Y:S04]  /*1010*/  LDG.E.U16 R50, desc[UR14][R4.64+0x30c0] ;  /* 0x0030c00e04327981 */ /* 0x000ea8000c1e1500 */
[----:B------:R-:W2:Y:S04]  /*1020*/  LDG.E.U16 R52, desc[UR14][R4.64+0x3400] ;  /* 0x0034000e04347981 */ /* 0x000ea8000c1e1500 */
[----:B------:R-:W2:Y:S04]  /*1030*/  LDG.E.U16 R54, desc[UR14][R4.64+0x3440] ;  /* 0x0034400e04367981 */ /* 0x000ea8000c1e1500 */
[----:B------:R-:W2:Y:S04]  /*1040*/  LDG.E.U16 R29, desc[UR14][R4.64+0x3480] ;  /* 0x0034800e041d7981 */ /* 0x000ea8000c1e1500 */
[----:B------:R-:W2:Y:S04]  /*1050*/  LDG.E.U16 R33, desc[UR14][R4.64+0x34c0] ;  /* 0x0034c00e04217981 */ /* 0x000ea8000c1e1500 */
[----:B------:R0:W-:Y:S04]  /*1060*/  STS.U16 [R0+UR12+0x9a00], R25 ;  /* 0x009a001900007988 */ /* 0x0001e8000800040c */
[----:B------:R-:W-:Y:S04]  /*1070*/  STS.U16 [R0+UR12+0xba40], R23 ;  /* 0x00ba401700007988 */ /* 0x000fe8000800040c */
[----:B------:R-:W-:Y:S04]  /*1080*/  STS.U16 [R0+UR12+0xba00], R21 ;  /* 0x00ba001500007988 */ /* 0x000fe8000800040c */
[----:B0-----:R-:W2:Y:S04]  /*1090*/  LDG.E.U16 R25, desc[UR14][R4.64+0x3840] ;  /* 0x0038400e04197981 */ /* 0x001ea8000c1e1500 */
[----:B------:R-:W-:Y:S04]  /*10a0*/  STS.U16 [R0+UR12+0x9c00], R17 ;  /* 0x009c001100007988 */ /* 0x000fe8000800040c */
[----:B------:R-:W-:Y:S04]  /*10b0*/  STS.U16 [R0+UR12+0x9c40], R19 ;  /* 0x009c401300007988 */ /* 0x000fe8000800040c */
[----:B------:R-:W-:Y:S04]  /*10c0*/  STS.U16 [R0+UR12+0xbc00], R13 ;  /* 0x00bc000d00007988 */ /* 0x000fe8000800040c */
[----:B----4-:R-:W-:Y:S04]  /*10d0*/  STS.U16 [R0+UR12+0xbc40], R15 ;  /* 0x00bc400f00007988 */ /* 0x010fe8000800040c */
[----:B---3--:R-:W-:Y:S04]  /*10e0*/  STS.U16 [R0+UR12+0x9e40], R11 ;  /* 0x009e400b00007988 */ /* 0x008fe8000800040c */
[----:B------:R0:W-:Y:S04]  /*10f0*/  STS.U16 [R0+UR12+0x9e00], R7 ;  /* 0x009e000700007988 */ /* 0x0001e8000800040c */
[----:B------:R1:W-:Y:S04]  /*1100*/  STS.U16 [R0+UR12+0xbe40], R9 ;  /* 0x00be400900007988 */ /* 0x0003e8000800040c */
[----:B------:R3:W-:Y:S04]  /*1110*/  STS.U16 [R0+UR12+0xbe00], R27 ;  /* 0x00be001b00007988 */ /* 0x0007e8000800040c */
[----:B------:R-:W4:Y:S04]  /*1120*/  LDG.E.U16 R56, desc[UR14][R4.64+0x7c00] ;  /* 0x007c000e04387981 */ /* 0x000f28000c1e1500 */
[----:B------:R-:W4:Y:S04]  /*1130*/  LDG.E.U16 R31, desc[UR14][R4.64+0x3800] ;  /* 0x0038000e041f7981 */ /* 0x000f28000c1e1500 */
[----:B0-----:R-:W4:Y:S04]  /*1140*/  LDG.E.U16 R7, desc[UR14][R4.64+0x3880] ;  /* 0x0038800e04077981 */ /* 0x001f28000c1e1500 */
[----:B-1----:R-:W4:Y:S04]  /*1150*/  LDG.E.U16 R9, desc[UR14][R4.64+0x38c0] ;  /* 0x0038c00e04097981 */ /* 0x002f28000c1e1500 */
[----:B------:R-:W4:Y:S04]  /*1160*/  LDG.E.U16 R11, desc[UR14][R4.64+0x3c00] ;  /* 0x003c000e040b7981 */ /* 0x000f28000c1e1500 */
[----:B------:R-:W4:Y:S04]  /*1170*/  LDG.E.U16 R13, desc[UR14][R4.64+0x3c40] ;  /* 0x003c400e040d7981 */ /* 0x000f28000c1e1500 */
[----:B------:R-:W4:Y:S04]  /*1180*/  LDG.E.U16 R15, desc[UR14][R4.64+0x3c80] ;  /* 0x003c800e040f7981 */ /* 0x000f28000c1e1500 */
[----:B------:R0:W-:Y:S04]  /*1190*/  STS.U16 [R0+UR12], R35 ;  /* 0x0000002300007988 */ /* 0x0001e8000800040c */
        /* <DEDUP_REMOVED lines=43> */
[----:B------:R-:W-:Y:S04]  /*1450*/  STS.U16 [R0+UR12+0x1640], R36 ;  /* 0x0016402400007988 */ /* 0x000fe8000800040c */
[----:B------:R-:W-:Y:S04]  /*1460*/  STS.U16 [R0+UR12+0x1600], R38 ;  /* 0x0016002600007988 */ /* 0x000fe8000800040c */
[----:B------:R-:W-:Y:S04]  /*1470*/  STS.U16 [R0+UR12+0x5640], R40 ;  /* 0x0056402800007988 */ /* 0x000fe8000800040c */
[----:B------:R-:W-:Y:S04]  /*1480*/  STS.U16 [R0+UR12+0x5600], R42 ;  /* 0x0056002a00007988 */ /* 0x000fe8000800040c */
[----:B------:R-:W-:Y:S04]  /*1490*/  STS.U16 [R0+UR12+0x1800], R44 ;  /* 0x0018002c00007988 */ /* 0x000fe8000800040c */
[----:B--2---:R-:W-:Y:S04]  /*14a0*/  STS.U16 [R0+UR12+0x1840], R46 ;  /* 0x0018402e00007988 */ /* 0x004fe8000800040c */
[----:B------:R-:W-:Y:S04]  /*14b0*/  STS.U16 [R0+UR12+0x5800], R48 ;  /* 0x0058003000007988 */ /* 0x000fe8000800040c */
[----:B------:R-:W-:Y:S04]  /*14c0*/  STS.U16 [R0+UR12+0x5840], R50 ;  /* 0x0058403200007988 */ /* 0x000fe8000800040c */
[----:B------:R-:W-:Y:S04]  /*14d0*/  STS.U16 [R0+UR12+0x1a40], R52 ;  /* 0x001a403400007988 */ /* 0x000fe8000800040c */
[----:B------:R-:W-:Y:S04]  /*14e0*/  STS.U16 [R0+UR12+0x1a00], R54 ;  /* 0x001a003600007988 */ /* 0x000fe8000800040c */
[----:B------:R2:W-:Y:S04]  /*14f0*/  STS.U16 [R0+UR12+0x5a40], R29 ;  /* 0x005a401d00007988 */ /* 0x0005e8000800040c */
[----:B------:R0:W-:Y:S04]  /*1500*/  STS.U16 [R0+UR12+0x5a00], R33 ;  /* 0x005a002100007988 */ /* 0x0001e8000800040c */
[----:B------:R-:W4:Y:S04]  /*1510*/  LDG.E.U16 R17, desc[UR14][R4.64+0x3cc0] ;  /* 0x003cc00e04117981 */ /* 0x000f28000c1e1500 */
[----:B------:R-:W4:Y:S04]  /*1520*/  LDG.E.U16 R19, desc[UR14][R4.64+0x4000] ;  /* 0x0040000e04137981 */ /* 0x000f28000c1e1500 */
[----:B------:R-:W4:Y:S04]  /*1530*/  LDG.E.U16 R21, desc[UR14][R4.64+0x4040] ;  /* 0x0040400e04157981 */ /* 0x000f28000c1e1500 */
[----:B------:R-:W4:Y:S04]  /*1540*/  LDG.E.U16 R23, desc[UR14][R4.64+0x4080] ;  /* 0x0040800e04177981 */ /* 0x000f28000c1e1500 */
[----:B---3--:R-:W3:Y:S04]  /*1550*/  LDG.E.U16 R27, desc[UR14][R4.64+0x40c0] ;  /* 0x0040c00e041b7981 */ /* 0x008ee8000c1e1500 */
        /* <DEDUP_REMOVED lines=55> */
[----:B------:R-:W2:Y:S01]  /*18d0*/  LDG.E.U16 R54, desc[UR14][R4.64+0x78c0] ;  /* 0x0078c00e04367981 */ /* 0x000ea2000c1e1500 */
[----:B------:R-:W-:Y:S01]  /*18e0*/  LOP3.LUT P2, RZ, R2, 0x7f, RZ, 0xc0, !PT ;  /* 0x0000007f02ff7812 */ /* 0x000fe2000784c0ff */
[----:B------:R-:W-:-:S02]  /*18f0*/  UMOV UR4, 0x1 ;  /* 0x0000000100047882 */ /* 0x000fc40000000000 */
[----:B------:R0:W-:Y:S10]  /*1900*/  STS.U16 [R0+UR12+0x1c40], R25 ;  /* 0x001c401900007988 */ /* 0x0001f4000800040c */
[----:B------:R-:W-:-:S05]  /*1910*/  VOTEU.ALL UP0, P2 ;  /* 0x0000000000ff7886 */ /* 0x000fca0001000000 */
[----:B------:R-:W-:-:S04]  /*1920*/  @!UP0 UIADD3 UR4, UPT, UPT, -UR4, 0x100000, URZ ;  /* 0x0010000004048890 */ /* 0x000fc8000fffe1ff */
[----:B------:R-:W-:Y:S02]  /*1930*/  @!UP0 USHF.L.U32 UR5, UR4, 0xb, URZ ;  /* 0x0000000b04058899 */ /* 0x000fe400080006ff */
[----:B------:R-:W-:Y:S01]  /*1940*/  @!UP0 USHF.L.U32 UR4, UR4, 0x1, URZ ;  /* 0x0000000104048899 */ /* 0x000fe200080006ff */
[----:B0-----:R-:W-:Y:S01]  /*1950*/  SHF.R.U32.HI R25, RZ, 0x5, R2 ;  /* 0x00000005ff197819 */ /* 0x001fe20000011602 */
[----:B------:R-:W-:Y:S01]  /*1960*/  VOTEU.ALL UP1, P2 ;  /* 0x0000000000ff7886 */ /* 0x000fe20001020000 */
[----:B----4-:R0:W-:Y:S02]  /*1970*/  STS.U16 [R0+UR12+0x3e40], R56 ;  /* 0x003e403800007988 */ /* 0x0101e4000800040c */
[----:B------:R-:W-:Y:S02]  /*1980*/  R2UR UR7, R25 ;  /* 0x00000000190772ca */ /* 0x000fe400000e0000 */
[----:B------:R0:W-:Y:S04]  /*1990*/  STS.U16 [R0+UR12+0x1c00], R31 ;  /* 0x001c001f00007988 */ /* 0x0001e8000800040c */
[----:B------:R0:W-:Y:S04]  /*19a0*/  STS.U16 [R0+UR12+0x5c00], R7 ;  /* 0x005c000700007988 */ /* 0x0001e8000800040c */
[----:B------:R0:W-:Y:S04]  /*19b0*/  STS.U16 [R0+UR12+0x5c40], R9 ;  /* 0x005c400900007988 */ /* 0x0001e8000800040c */
[----:B------:R0:W-:Y:S04]  /*19c0*/  STS.U16 [R0+UR12+0x1e40], R11 ;  /* 0x001e400b00007988 */ /* 0x0001e8000800040c */
[----:B------:R0:W-:Y:S04]  /*19d0*/  STS.U16 [R0+UR12+0x1e00], R13 ;  /* 0x001e000d00007988 */ /* 0x0001e8000800040c */
[----:B------:R0:W-:Y:S01]  /*19e0*/  STS.U16 [R0+UR12+0x5e40], R15 ;  /* 0x005e400f00007988 */ /* 0x0001e2000800040c */
[----:B------:R-:W-:-:S03]  /*19f0*/  UISETP.NE.U32.AND UP0, UPT, UR7, URZ, UPT ;  /* 0x000000ff0700728c */ /* 0x000fc6000bf05070 */
[----:B------:R0:W-:Y:S04]  /*1a00*/  STS.U16 [R0+UR12+0x5e00], R17 ;  /* 0x005e001100007988 */ /* 0x0001e8000800040c */
[----:B------:R0:W-:Y:S04]  /*1a10*/  STS.U16 [R0+UR12+0x2000], R19 ;  /* 0x0020001300007988 */ /* 0x0001e8000800040c */
[----:B------:R0:W-:Y:S04]  /*1a20*/  STS.U16 [R0+UR12+0x2040], R21 ;  /* 0x0020401500007988 */ /* 0x0001e8000800040c */
[----:B------:R0:W-:Y:S04]  /*1a30*/  STS.U16 [R0+UR12+0x6000], R23 ;  /* 0x0060001700007988 */ /* 0x0001e8000800040c */
[----:B---3--:R0:W-:Y:S04]  /*1a40*/  STS.U16 [R0+UR12+0x6040], R27 ;  /* 0x0060401b00007988 */ /* 0x0081e8000800040c */
        /* <DEDUP_REMOVED lines=44> */
[----:B--2---:R0:W-:Y:S04]  /*1d10*/  STS.U16 [R0+UR12+0x3800], R29 ;  /* 0x0038001d00007988 */ /* 0x0041e8000800040c */
        /* <DEDUP_REMOVED lines=10> */
[----:B------:R0:W-:Y:S01]  /*1dc0*/  STS.U16 [R0+UR12+0x7c40], R54 ;  /* 0x007c403600007988 */ /* 0x0001e2000800040c */
[----:B------:R1:W-:Y:S06]  /*1dd0*/  MEMBAR.ALL.CTA ;  /* 0x0000000000007992 */ /* 0x0003ec0000008000 */
[----:B-1----:R-:W-:Y:S04]  /*1de0*/  FENCE.VIEW.ASYNC.S ;  /* 0x00000000000073c6 */ /* 0x002fe80000000000 */
[----:B------:R-:W1:Y:S02]  /*1df0*/  FENCE.VIEW.ASYNC.S ;  /* 0x00000000000073c6 */ /* 0x000e640000000000 */
[----:B-1----:R0:W1:Y:S01]  /*1e00*/  @!UP1 SYNCS.EXCH.64 URZ, [UR12+0xc000], UR4 ;  /* 0x00c000040cff95b2 */ /* 0x0020620008000100 */
[----:B------:R-:W-:Y:S01]  /*1e10*/  LOP3.LUT R4, R2, 0x7f, RZ, 0xc0, !PT ;  /* 0x0000007f02047812 */ /* 0x000fe200078ec0ff */
[----:B-1----:R-:W-:Y:S06]  /*1e20*/  BAR.SYNC.DEFER_BLOCKING 0x0 ;  /* 0x0000000000007b1d */ /* 0x002fec0000010000 */
[----:B0-----:R-:W-:Y:S05]  /*1e30*/  BRA.U UP0, `(.L_x_6) ;  /* 0x0000000100cc7547 */ /* 0x001fea000b800000 */
[----:B------:R-:W-:Y:S02]  /*1e40*/  USHF.R.U32.HI UR10, URZ, 0x4, UR12 ;  /* 0x00000004ff0a7899 */ /* 0x000fe4000801160c */
[----:B------:R-:W-:Y:S02]  /*1e50*/  UIADD3 UR8, UPT, UPT, UR12, 0x8000, URZ ;  /* 0x000080000c087890 */ /* 0x000fe4000fffe0ff */
[----:B------:R-:W-:Y:S02]  /*1e60*/  USGXT.U32 UR10, UR10, 0xe ;  /* 0x0000000e0a0a789a */ /* 0x000fe40008000000 */
[----:B------:R-:W-:Y:S02]  /*1e70*/  USHF.R.U32.HI UR8, URZ, 0x4, UR8 ;  /* 0x00000004ff087899 */ /* 0x000fe40008011608 */
[----:B------:R-:W-:Y:S02]  /*1e80*/  UIADD3 UR38, UP0, UPT, UR10, 0x4000080, URZ ;  /* 0x040000800a267890 */ /* 0x000fe4000ff1e0ff */
[----:B------:R-:W-:Y:S01]  /*1e90*/  USGXT.U32 UR8, UR8, 0xe ;  /* 0x0000000e0808789a */ /* 0x000fe20008000000 */
[----:B------:R-:W-:Y:S01]  /*1ea0*/  UMOV UR5, URZ ;  /* 0x000000ff00057c82 */ /* 0x000fe20008000000 */
[----:B------:R-:W-:Y:S01]  /*1eb0*/  UMOV UR4, URZ ;  /* 0x000000ff00047c82 */ /* 0x000fe20008000000 */
[----:B------:R-:W-:-:S02]  /*1ec0*/  UIADD3.X UR39, UPT, UPT, UR5, 0x40004040, URZ, UP0, !UPT ;  /* 0x4000404005277890 */ /* 0x000fc400087fe4ff */
[----:B------:R-:W-:Y:S02]  /*1ed0*/  UIADD3 UR40, UP0, UPT, UR8, 0x2, URZ ;  /* 0x0000000208287890 */ /* 0x000fe4000ff1e0ff */
[----:B------:R-:W-:Y:S02]  /*1ee0*/  ULOP3.LUT UR10, UR10, 0x4000000, URZ, 0xfc, !UPT ;  /* 0x040000000a0a7892 */ /* 0x000fe4000f8efcff */
[----:B------:R-:W-:Y:S02]  /*1ef0*/  UIADD3.X UR41, UPT, UPT, UR4, 0x40004040, URZ, UP0, !UPT ;  /* 0x4000404004297890 */ /* 0x000fe400087fe4ff */
[----:B------:R-:W-:Y:S02]  /*1f00*/  UIADD3.64 UR16, UPT, UPT, UR38, 0x80, URZ ;  /* 0x0000008026107897 */ /* 0x000fe4000fffe0ff */
[----:B------:R-:W-:Y:S02]  /*1f10*/  UIADD3.64 UR4, UPT, UPT, UR40, 0x2, URZ ;  /* 0x0000000228047897 */ /* 0x000fe4000fffe0ff */
[----:B------:R-:W-:-:S02]  /*1f20*/  UIADD3.64 UR20, UPT, UPT, UR38, 0x100, URZ ;  /* 0x0000010026147897 */ /* 0x000fc4000fffe0ff */
[----:B------:R-:W-:Y:S02]  /*1f30*/  UIADD3.64 UR18, UPT, UPT, UR40, 0x4, URZ ;  /* 0x0000000428127897 */ /* 0x000fe4000fffe0ff */
[----:B------:R-:W-:Y:S02]  /*1f40*/  UIADD3.64 UR24, UPT, UPT, UR38, 0x180, URZ ;  /* 0x0000018026187897 */ /* 0x000fe4000fffe0ff */
[----:B------:R-:W-:Y:S02]  /*1f50*/  UIADD3.64 UR22, UPT, UPT, UR40, 0x1fe, URZ ;  /* 0x000001fe28167897 */ /* 0x000fe4000fffe0ff */
[----:B------:R-:W-:Y:S02]  /*1f60*/  UIADD3.64 UR28, UPT, UPT, UR38, 0x200, URZ ;  /* 0x00000200261c7897 */ /* 0x000fe4000fffe0ff */
[----:B------:R-:W-:Y:S02]  /*1f70*/  UIADD3.64 UR26, UPT, UPT, UR40, 0x200, URZ ;  /* 0x00000200281a7897 */ /* 0x000fe4000fffe0ff */
[----:B------:R-:W-:-:S02]  /*1f80*/  UIADD3.64 UR32, UPT, UPT, UR38, 0x280, URZ ;  /* 0x0000028026207897 */ /* 0x000fc4000fffe0ff */
[----:B------:R-:W-:Y:S01]  /*1f90*/  UIADD3.64 UR30, UPT, UPT, UR40, 0x202, URZ ;  /* 0x00000202281e7897 */ /* 0x000fe2000fffe0ff */
[----:B------:R-:W-:Y:S01]  /*1fa0*/  UMOV UR42, 0x0 ;  /* 0x00000000002a7882 */ /* 0x000fe20000000000 */
[----:B------:R-:W-:Y:S01]  /*1fb0*/  UMOV UR43, 0x4210490 ;  /* 0x04210490002b7882 */ /* 0x000fe20000000000 */
[----:B------:R-:W-:Y:S01]  /*1fc0*/  UIADD3.64 UR36, UPT, UPT, UR38, 0x300, URZ ;  /* 0x0000030026247897 */ /* 0x000fe2000fffe0ff */
[----:B------:R-:W-:Y:S01]  /*1fd0*/  UMOV UR9, 0x40004040 ;  /* 0x4000404000097882 */ /* 0x000fe20000000000 */
[----:B------:R-:W-:Y:S01]  /*1fe0*/  UIADD3.64 UR34, UPT, UPT, UR40, 0x204, URZ ;  /* 0x0000020428227897 */ /* 0x000fe2000fffe0ff */
[----:B------:R-:W-:Y:S01]  /*1ff0*/  UMOV UR11, 0x40004040 ;  /* 0x40004040000b7882 */ /* 0x000fe20000000000 */
[----:B------:R-:W-:Y:S01]  /*2000*/  UMOV UR44, 0x0 ;  /* 0x00000000002c7882 */ /* 0x000fe20000000000 */
[----:B------:R-:W-:Y:S01]  /*2010*/  UMOV UR45, 0x4210490 ;  /* 0x04210490002d7882 */ /* 0x000fe20000000000 */
[----:B------:R-:W-:Y:S01]  /*2020*/  UMOV UR46, 0x0 ;  /* 0x00000000002e7882 */ /* 0x000fe20000000000 */
[----:B------:R-:W-:Y:S01]  /*2030*/  UMOV UR47, 0x4210490 ;  /* 0x04210490002f7882 */ /* 0x000fe20000000000 */
[----:B------:R0:W-:Y:S01]  /*2040*/  UTCHMMA gdesc[UR8], gdesc[UR10], tmem[UR13], tmem[UR42], idesc[UR43], !UPT ;  /* 0x00ff2a0a080075ea */ /* 0x0001e2000f80000d */
[----:B------:R-:W-:Y:S01]  /*2050*/  UMOV UR48, 0x0 ;  /* 0x0000000000307882 */ /* 0x000fe20000000000 */
[----:B------:R-:W-:Y:S01]  /*2060*/  UMOV UR49, 0x4210490 ;  /* 0x0421049000317882 */ /* 0x000fe20000000000 */
[----:B------:R0:W-:Y:S01]  /*2070*/  UTCHMMA gdesc[UR40], gdesc[UR38], tmem[UR13], tmem[UR44], idesc[UR45], UPT ;  /* 0x00ff2c26280075ea */ /* 0x0001e2000b80000d */
        /* <DEDUP_REMOVED lines=12> */
[----:B------:R0:W-:Y:S01]  /*2140*/  UTCHMMA gdesc[UR30], gdesc[UR32], tmem[UR13], tmem[UR54], idesc[UR55], UPT ;  /* 0x00ff36201e0075ea */ /* 0x0001e2000b80000d */
[----:B------:R0:W-:Y:S01]  /*2150*/  UTCHMMA gdesc[UR34], gdesc[UR36], tmem[UR13], tmem[UR56], idesc[UR57], UPT ;  /* 0x00ff3824220075ea */ /* 0x0001e2000b80000d */
[----:B------:R-:W-:Y:S01]  /*2160*/  NOP ;  /* 0x0000000000007918 */ /* 0x000fe20000000000 */
.L_x_6:
[----:B------:R-:W-:Y:S01]  /*2170*/  ELECT P0, URZ, PT ;  /* 0x0000000000ff782f */ /* 0x000fe20003800000 */
[----:B0-----:R-:W-:-:S03]  /*2180*/  UIADD3 UR4, UPT, UPT, UR12, 0xc000, URZ ;  /* 0x0000c0000c047890 */ /* 0x001fc6000fffe0ff */
[----:B------:R-:W-:Y:S01]  /*2190*/  ISETP.LT.U32.AND P0, PT, R4, 0x20, P0 ;  /* 0x000000200400780c */ /* 0x000fe20000701070 */
[----:B------:R-:W-:-:S12]  /*21a0*/  UMOV UR5, URZ ;  /* 0x000000ff00057c82 */ /* 0x000fd80008000000 */
[----:B------:R-:W-:Y:S01]  /*21b0*/  VOTEU.ANY UP0, P0 ;  /* 0x0000000000ff7886 */ /* 0x000fe20000000100 */
[----:B------:R-:W-:-:S04]  /*21c0*/  VOTEU.ANY UP1, P0 ;  /* 0x0000000000ff7886 */ /* 0x000fc80000020100 */
[----:B------:R-:W-:Y:S01]  /*21d0*/  @UP0 UMOV UR5, UR4 ;  /* 0x0000000400050c82 */ /* 0x000fe20008000000 */
[----:B------:R-:W-:Y:S01]  /*21e0*/  USHF.L.U32 UR4, UR7, 0x15, URZ ;  /* 0x0000001507047899 */ /* 0x000fe200080006ff */
[----:B------:R0:W-:Y:S01]  /*21f0*/  @UP1 UTCBAR [UR5], URZ ;  /* 0x000000ff050013e9 */ /* 0x0001e200080000ff */
[----:B------:R-:W-:Y:S02]  /*2200*/  BAR.SYNC.DEFER_BLOCKING 0x0 ;  /* 0x0000000000007b1d */ /* 0x000fe40000010000 */
[----:B------:R-:W-:-:S04]  /*2210*/  ULOP3.LUT UR4, UR4, 0x600000, URZ, 0xc0, !UPT ;  /* 0x0060000004047892 */ /* 0x000fc8000f8ec0ff */
[----:B------:R-:W-:Y:S01]  /*2220*/  UIADD3 UR4, UPT, UPT, UR13, UR4, URZ ;  /* 0x000000040d047290 */ /* 0x000fe2000fffe0ff */
[----:B------:R-:W1:Y:S02]  /*2230*/  SYNCS.PHASECHK.TRANS64.TRYWAIT P0, [UR12+0xc000], RZ ;  /* 0x00c000ffff0075a7 */ /* 0x000e64000800110c */
[----:B01----:R-:W-:Y:S09]  /*2240*/  @!P0 BRA `(.L_x_7) ;  /* 0x0000000800bc8947 */ /* 0x003ff20003800000 */
.L_x_11:
[C---:B------:R-:W-:Y:S01]  /*2250*/  IMAD.SHL.U32 R0, R2.reuse, 0x10, RZ ;  /* 0x0000001002007824 */ /* 0x040fe200078e00ff */
[----:B------:R-:W-:Y:S01]  /*2260*/  BAR.SYNC.DEFER_BLOCKING 0x0 ;  /* 0x0000000000007b1d */ /* 0x000fe20000010000 */
[----:B------:R-:W-:Y:S01]  /*2270*/  LOP3.LUT R72, R2, 0x7, RZ, 0xc0, !PT ;  /* 0x0000000702487812 */ /* 0x000fe200078ec0ff */
[----:B------:R-:W-:Y:S02]  /*2280*/  IMAD.SHL.U32 R71, R71, 0x4, RZ ;  /* 0x0000000447477824 */ /* 0x000fe400078e00ff */
[----:B------:R-:W-:Y:S01]  /*2290*/  LOP3.LUT R69, R0, 0xf0, RZ, 0xc0, !PT ;  /* 0x000000f000457812 */ /* 0x000fe200078ec0ff */
[----:B------:R-:W-:Y:S01]  /*22a0*/  IMAD.SHL.U32 R70, R70, 0x4, RZ ;  /* 0x0000000446467824 */ /* 0x000fe200078e00ff */
[----:B------:R-:W-:Y:S01]  /*22b0*/  LOP3.LUT R0, R2, 0x10, RZ, 0xc0, !PT ;  /* 0x0000001002007812 */ /* 0x000fe200078ec0ff */
[----:B------:R-:W-:Y:S01]  /*22c0*/  LDTM.16dp32bit_t0_t15.x64 R4, tmem[UR4] ;  /* 0x00000004000479ee */ /* 0x000fe20008b00000 */
[----:B------:R-:W0:Y:S01]  /*22d0*/  LDTM.16dp32bit_t16_t31.x64 R4, tmem[UR4+0x40] ;  /* 0x00004004000479ee */ /* 0x000e220008b20000 */
[----:B------:R-:W-:Y:S01]  /*22e0*/  IMAD R69, R72, 0x800, R69 ;  /* 0x0000080048457824 */ /* 0x000fe200078e0245 */
[----:B------:R-:W1:Y:S03]  /*22f0*/  LDCU.64 UR4, c[0x0][0x390] ;  /* 0x00007200ff0477ac */ /* 0x000e660008000a00 */
[----:B------:R-:W-:Y:S01]  /*2300*/  IMAD R0, R0, 0x40, R69 ;  /* 0x0000004000007824 */ /* 0x000fe200078e0245 */
[----:B------:R-:W-:Y:S01]  /*2310*/  SHF.R.S32.HI R69, RZ, 0x4, R2 ;  /* 0x00000004ff457819 */ /* 0x000fe20000011402 */
[----:B------:R-:W-:-:S02]  /*2320*/  IMAD.SHL.U32 R2, R2, 0x80, RZ ;  /* 0x0000008002027824 */ /* 0x000fc400078e00ff */
[----:B------:R-:W-:Y:S01]  /*2330*/  IMAD R0, R3, 0x8, R0 ;  /* 0x0000000803007824 */ /* 0x000fe200078e0200 */
[----:B------:R-:W-:Y:S01]  /*2340*/  SGXT R69, R69, 0x1 ;  /* 0x000000014545781a */ /* 0x000fe20000000200 */
[----:B------:R-:W-:Y:S01]  /*2350*/  IMAD R3, R3, 0x4, R72 ;  /* 0x0000000403037824 */ /* 0x000fe200078e0248 */
[----:B------:R-:W-:Y:S02]  /*2360*/  LOP3.LUT R2, R2, 0x400, RZ, 0xc0, !PT ;  /* 0x0000040002027812 */ /* 0x000fe400078ec0ff */
[----:B------:R-:W-:Y:S01]  /*2370*/  LOP3.LUT R68, R68, 0x2040, R69, 0xf8, !PT ;  /* 0x0000204044447812 */ /* 0x000fe200078ef845 */
[----:B------:R-:W-:Y:S01]  /*2380*/  IMAD.SHL.U32 R3, R3, 0x10, RZ ;  /* 0x0000001003037824 */ /* 0x000fe200078e00ff */
[----:B------:R-:W0:Y:S01]  /*2390*/  @!P2 SYNCS.CCTL.IV [UR12+0xc000] ;  /* 0x00c00000ff00a9b1 */ /* 0x000e22000800000c */
[----:B------:R-:W-:-:S03]  /*23a0*/  NOP ;  /* 0x0000000000007918 */ /* 0x000fc60000000000 */
[----:B------:R-:W-:Y:S02]  /*23b0*/  LOP3.LUT R69, R68, R3, RZ, 0x3c, !PT ;  /* 0x0000000344457212 */ /* 0x000fe400078e3cff */
[C---:B------:R-:W-:Y:S01]  /*23c0*/  LOP3.LUT R68, R0.reuse, 0x10, RZ, 0x3c, !PT ;  /* 0x0000001000447812 */ /* 0x040fe200078e3cff */
[----:B0-----:R0:W-:Y:S01]  /*23d0*/  STS.128 [R0+UR12], R4 ;  /* 0x0000000400007988 */ /* 0x0011e20008000c0c */
[C---:B------:R-:W-:Y:S02]  /*23e0*/  LOP3.LUT R3, R0.reuse, 0x20, RZ, 0x3c, !PT ;  /* 0x0000002000037812 */ /* 0x040fe400078e3cff */
[----:B------:R-:W-:Y:S01]  /*23f0*/  IADD3 R2, PT, PT, R69, UR12, R2 ;  /* 0x0000000c45027c10 */ /* 0x000fe2000fffe002 */
[----:B------:R-:W-:Y:S01]  /*2400*/  STS.128 [R68+UR12], R8 ;  /* 0x0000000844007988 */ /* 0x000fe20008000c0c */
[----:B------:R-:W-:Y:S02]  /*2410*/  LOP3.LUT R69, R0, 0x70, RZ, 0x3c, !PT ;  /* 0x0000007000457812 */ /* 0x000fe400078e3cff */
[----:B-1----:R-:W-:Y:S01]  /*2420*/  IADD3 R70, P0, P2, R71, UR4, R70 ;  /* 0x0000000447467c10 */ /* 0x002fe2000fa1e046 */
[----:B------:R-:W-:Y:S03]  /*2430*/  STS.128 [R3+UR12], R12 ;  /* 0x0000000c03007988 */ /* 0x000fe60008000c0c */
[----:B------:R-:W-:-:S02]  /*2440*/  IADD3.X R71, PT, PT, RZ, UR5, RZ, P0, P2 ;  /* 0x00000005ff477c10 */ /* 0x000fc400087e44ff */
[C---:B0-----:R-:W-:Y:S02]  /*2450*/  LOP3.LUT R4, R0.reuse, 0x30, RZ, 0x3c, !PT ;  /* 0x0000003000047812 */ /* 0x041fe400078e3cff */
[C---:B------:R-:W-:Y:S02]  /*2460*/  LOP3.LUT R5, R0.reuse, 0x40, RZ, 0x3c, !PT ;  /* 0x0000004000057812 */ /* 0x040fe400078e3cff */
[C---:B------:R-:W-:Y:S01]  /*2470*/  LOP3.LUT R6, R0.reuse, 0x50, RZ, 0x3c, !PT ;  /* 0x0000005000067812 */ /* 0x040fe200078e3cff */
[----:B------:R-:W-:Y:S01]  /*2480*/  STS.128 [R4+UR12], R16 ;  /* 0x0000001004007988 */ /* 0x000fe20008000c0c */
[----:B------:R-:W-:-:S03]  /*2490*/  LOP3.LUT R7, R0, 0x60, RZ, 0x3c, !PT ;  /* 0x0000006000077812 */ /* 0x000fc600078e3cff */
[----:B------:R-:W-:Y:S04]  /*24a0*/  STS.128 [R5+UR12], R20 ;  /* 0x0000001405007988 */ /* 0x000fe80008000c0c */
[----:B------:R-:W-:Y:S04]  /*24b0*/  STS.128 [R6+UR12], R24 ;  /* 0x0000001806007988 */ /* 0x000fe80008000c0c */
[----:B------:R-:W-:Y:S04]  /*24c0*/  STS.128 [R7+UR12], R28 ;  /* 0x0000001c07007988 */ /* 0x000fe80008000c0c */
[----:B------:R-:W-:Y:S01]  /*24d0*/  STS.128 [R69+UR12], R32 ;  /* 0x0000002045007988 */ /* 0x000fe20008000c0c */
[----:B------:R-:W-:Y:S06]  /*24e0*/  BAR.SYNC.DEFER_BLOCKING 0x0 ;  /* 0x0000000000007b1d */ /* 0x000fec0000010000 */
[----:B------:R-:W0:Y:S04]  /*24f0*/  LDSM.16.M88.4 R8, [R2] ;  /* 0x000000000208783b */ /* 0x000e280000000200 */
[----:B------:R-:W1:Y:S04]  /*2500*/  LDSM.16.M88.4 R12, [R2+0x80] ;  /* 0x00008000020c783b */ /* 0x000e680000000200 */
[----:B------:R-:W2:Y:S04]  /*2510*/  LDSM.16.M88.4 R72, [R2+0x100] ;  /* 0x000100000248783b */ /* 0x000ea80000000200 */
[----:B------:R-:W3:Y:S04]  /*2520*/  LDSM.16.M88.4 R16, [R2+0x180] ;  /* 0x000180000210783b */ /* 0x000ee80000000200 */
[----:B------:R-:W4:Y:S04]  /*2530*/  LDSM.16.M88.4 R20, [R2+0x200] ;  /* 0x000200000214783b */ /* 0x000f280000000200 */
[----:B------:R-:W5:Y:S04]  /*2540*/  LDSM.16.M88.4 R24, [R2+0x280] ;  /* 0x000280000218783b */ /* 0x000f680000000200 */
[----:B------:R-:W0:Y:S04]  /*2550*/  LDSM.16.M88.4 R28, [R2+0x300] ;  /* 0x00030000021c783b */ /* 0x000e280000000200 */
[----:B------:R-:W0:Y:S01]  /*2560*/  LDSM.16.M88.4 R32, [R2+0x380] ;  /* 0x000380000220783b */ /* 0x000e220000000200 */
[----:B------:R-:W-:Y:S06]  /*2570*/  BAR.SYNC.DEFER_BLOCKING 0x0 ;  /* 0x0000000000007b1d */ /* 0x000fec0000010000 */
[----:B------:R-:W-:Y:S04]  /*2580*/  STS.128 [R0+UR12], R36 ;  /* 0x0000002400007988 */ /* 0x000fe80008000c0c */
[----:B------:R-:W-:Y:S04]  /*2590*/  STS.128 [R68+UR12], R40 ;  /* 0x0000002844007988 */ /* 0x000fe80008000c0c */
[----:B------:R-:W-:Y:S04]  /*25a0*/  STS.128 [R3+UR12], R44 ;  /* 0x0000002c03007988 */ /* 0x000fe80008000c0c */
[----:B------:R-:W-:Y:S04]  /*25b0*/  STS.128 [R4+UR12], R48 ;  /* 0x0000003004007988 */ /* 0x000fe80008000c0c */
[----:B------:R-:W-:Y:S04]  /*25c0*/  STS.128 [R5+UR12], R52 ;  /* 0x0000003405007988 */ /* 0x000fe80008000c0c */
[----:B------:R-:W-:Y:S04]  /*25d0*/  STS.128 [R6+UR12], R56 ;  /* 0x0000003806007988 */ /* 0x000fe80008000c0c */
[----:B------:R-:W-:Y:S04]  /*25e0*/  STS.128 [R7+UR12], R60 ;  /* 0x0000003c07007988 */ /* 0x000fe80008000c0c */
[----:B------:R-:W-:Y:S01]  /*25f0*/  STS.128 [R69+UR12], R64 ;  /* 0x0000004045007988 */ /* 0x000fe20008000c0c */
[----:B------:R-:W-:Y:S06]  /*2600*/  BAR.SYNC.DEFER_BLOCKING 0x0 ;  /* 0x0000000000007b1d */ /* 0x000fec0000010000 */
[----:B0-----:R-:W-:Y:S04]  /*2610*/  STG.E desc[UR14][R70.64], R8 ;  /* 0x0000000846007986 */ /* 0x001fe8000c10190e */
[----:B------:R-:W-:Y:S04]  /*2620*/  STG.E desc[UR14][R70.64+0x100], R9 ;  /* 0x0001000946007986 */ /* 0x000fe8000c10190e */
[----:B------:R-:W-:Y:S04]  /*2630*/  STG.E desc[UR14][R70.64+0x800], R10 ;  /* 0x0008000a46007986 */ /* 0x000fe8000c10190e */
[----:B------:R-:W-:Y:S04]  /*2640*/  STG.E desc[UR14][R70.64+0x900], R11 ;  /* 0x0009000b46007986 */ /* 0x000fe8000c10190e */
[----:B-1----:R-:W-:Y:S04]  /*2650*/  STG.E desc[UR14][R70.64+0x1000], R12 ;  /* 0x0010000c46007986 */ /* 0x002fe8000c10190e */
[----:B------:R-:W-:Y:S04]  /*2660*/  STG.E desc[UR14][R70.64+0x1100], R13 ;  /* 0x0011000d46007986 */ /* 0x000fe8000c10190e */
[----:B------:R-:W-:Y:S04]  /*2670*/  STG.E desc[UR14][R70.64+0x1800], R14 ;  /* 0x0018000e46007986 */ /* 0x000fe8000c10190e */
[----:B------:R-:W-:Y:S04]  /*2680*/  STG.E desc[UR14][R70.64+0x1900], R15 ;  /* 0x0019000f46007986 */ /* 0x000fe8000c10190e */
[----:B------:R-:W0:Y:S04]  /*2690*/  LDSM.16.M88.4 R76, [R2] ;  /* 0x00000000024c783b */ /* 0x000e280000000200 */
[----:B------:R-:W1:Y:S04]  /*26a0*/  LDSM.16.M88.4 R36, [R2+0x80] ;  /* 0x000080000224783b */ /* 0x000e680000000200 */
[----:B------:R-:W0:Y:S04]  /*26b0*/  LDSM.16.M88.4 R4, [R2+0x100] ;  /* 0x000100000204783b */ /* 0x000e280000000200 */
[----:B------:R-:W0:Y:S04]  /*26c0*/  LDSM.16.M88.4 R40, [R2+0x180] ;  /* 0x000180000228783b */ /* 0x000e280000000200 */
[----:B------:R-:W0:Y:S04]  /*26d0*/  LDSM.16.M88.4 R8, [R2+0x200] ;  /* 0x000200000208783b */ /* 0x000e280000000200 */
[----:B------:R-:W0:Y:S04]  /*26e0*/  LDSM.16.M88.4 R44, [R2+0x280] ;  /* 0x00028000022c783b */ /* 0x000e280000000200 */
[----:B------:R-:W0:Y:S04]  /*26f0*/  LDSM.16.M88.4 R12, [R2+0x300] ;  /* 0x00030000020c783b */ /* 0x000e280000000200 */
[----:B------:R-:W0:Y:S04]  /*2700*/  LDSM.16.M88.4 R48, [R2+0x380] ;  /* 0x000380000230783b */ /* 0x000e280000000200 */
[----:B--2---:R2:W-:Y:S04]  /*2710*/  STG.E desc[UR14][R70.64+0x2000], R72 ;  /* 0x0020004846007986 */ /* 0x0045e8000c10190e */
[----:B------:R2:W-:Y:S04]  /*2720*/  STG.E desc[UR14][R70.64+0x2100], R73 ;  /* 0x0021004946007986 */ /* 0x0005e8000c10190e */
[----:B------:R2:W-:Y:S04]  /*2730*/  STG.E desc[UR14][R70.64+0x2800], R74 ;  /* 0x0028004a46007986 */ /* 0x0005e8000c10190e */
[----:B------:R2:W-:Y:S04]  /*2740*/  STG.E desc[UR14][R70.64+0x2900], R75 ;  /* 0x0029004b46007986 */ /* 0x0005e8000c10190e */
[----:B---3--:R2:W-:Y:S04]  /*2750*/  STG.E desc[UR14][R70.64+0x3000], R16 ;  /* 0x0030001046007986 */ /* 0x0085e8000c10190e */
[----:B------:R2:W-:Y:S04]  /*2760*/  STG.E desc[UR14][R70.64+0x3100], R17 ;  /* 0x0031001146007986 */ /* 0x0005e8000c10190e */
[----:B------:R2:W-:Y:S04]  /*2770*/  STG.E desc[UR14][R70.64+0x3800], R18 ;  /* 0x0038001246007986 */ /* 0x0005e8000c10190e */
[----:B------:R2:W-:Y:S04]  /*2780*/  STG.E desc[UR14][R70.64+0x3900], R19 ;  /* 0x0039001346007986 */ /* 0x0005e8000c10190e */
[----:B----4-:R2:W-:Y:S04]  /*2790*/  STG.E desc[UR14][R70.64+0x4000], R20 ;  /* 0x0040001446007986 */ /* 0x0105e8000c10190e */
[----:B------:R2:W-:Y:S04]  /*27a0*/  STG.E desc[UR14][R70.64+0x4100], R21 ;  /* 0x0041001546007986 */ /* 0x0005e8000c10190e */
[----:B------:R2:W-:Y:S04]  /*27b0*/  STG.E desc[UR14][R70.64+0x4800], R22 ;  /* 0x0048001646007986 */ /* 0x0005e8000c10190e */
[----:B------:R2:W-:Y:S04]  /*27c0*/  STG.E desc[UR14][R70.64+0x4900], R23 ;  /* 0x0049001746007986 */ /* 0x0005e8000c10190e */
[----:B-----5:R2:W-:Y:S04]  /*27d0*/  STG.E desc[UR14][R70.64+0x5000], R24 ;  /* 0x0050001846007986 */ /* 0x0205e8000c10190e */
[----:B------:R2:W-:Y:S04]  /*27e0*/  STG.E desc[UR14][R70.64+0x5100], R25 ;  /* 0x0051001946007986 */ /* 0x0005e8000c10190e */
        /* <DEDUP_REMOVED lines=10> */
[----:B0-----:R2:W-:Y:S04]  /*2890*/  STG.E desc[UR14][R70.64+0x80], R76 ;  /* 0x0000804c46007986 */ /* 0x0015e8000c10190e */
[----:B------:R2:W-:Y:S04]  /*28a0*/  STG.E desc[UR14][R70.64+0x180], R77 ;  /* 0x0001804d46007986 */ /* 0x0005e8000c10190e */
[----:B------:R2:W-:Y:S04]  /*28b0*/  STG.E desc[UR14][R70.64+0x880], R78 ;  /* 0x0008804e46007986 */ /* 0x0005e8000c10190e */
[----:B------:R2:W-:Y:S04]  /*28c0*/  STG.E desc[UR14][R70.64+0x980], R79 ;  /* 0x0009804f46007986 */ /* 0x0005e8000c10190e */
[----:B-1----:R2:W-:Y:S04]  /*28d0*/  STG.E desc[UR14][R70.64+0x1080], R36 ;  /* 0x0010802446007986 */ /* 0x0025e8000c10190e */
        /* <DEDUP_REMOVED lines=26> */
[----:B------:R2:W-:Y:S01]  /*2a80*/  STG.E desc[UR14][R70.64+0x7980], R51 ;  /* 0x0079803346007986 */ /* 0x0005e2000c10190e */
[----:B------:R-:W-:Y:S06]  /*2a90*/  BAR.SYNC.DEFER_BLOCKING 0x0 ;  /* 0x0000000000007b1d */ /* 0x000fec0000010000 */
[----:B------:R-:W-:Y:S05]  /*2aa0*/  @P1 BRA `(.L_x_8) ;  /* 0x00000000009c1947 */ /* 0x000fea0003800000 */
[----:B------:R-:W-:Y:S01]  /*2ab0*/  NOP ;  /* 0x0000000000007918 */ /* 0x000fe20000000000 */
[----:B------:R-:W-:Y:S01]  /*2ac0*/  UMOV UR4, 0x50 ;  /* 0x0000005000047882 */ /* 0x000fe20000000000 */
[----:B------:R-:W-:Y:S01]  /*2ad0*/  IMAD.U32 R0, RZ, RZ, UR13 ;  /* 0x0000000dff007e24 */ /* 0x000fe2000f8e00ff */
[----:B------:R-:W-:Y:S01]  /*2ae0*/  ULEA UR6, UR6, UR4, 0x18 ;  /* 0x0000000406067291 */ /* 0x000fe2000f8ec0ff */
[----:B------:R-:W-:Y:S02]  /*2af0*/  IMAD.MOV.U32 R3, RZ, RZ, 0xf ;  /* 0x0000000fff037424 */ /* 0x000fe400078e00ff */
[----:B--2---:R-:W-:Y:S01]  /*2b00*/  IMAD.MOV.U32 R7, RZ, RZ, 0x1 ;  /* 0x00000001ff077424 */ /* 0x004fe200078e00ff */
[----:B------:R-:W-:-:S04]  /*2b10*/  LOP3.LUT R0, R0, 0xffff, RZ, 0xc0, !PT ;  /* 0x0000ffff00007812 */ /* 0x000fc800078ec0ff */
[----:B------:R-:W-:Y:S01]  /*2b20*/  SHF.R.U32.HI R0, RZ, 0x5, R0 ;  /* 0x00000005ff007819 */ /* 0x000fe20000011600 */
[----:B------:R-:W0:Y:S04]  /*2b30*/  LDS R5, [UR6] ;  /* 0x00000006ff057984 */ /* 0x000e280008000800 */
[----:B------:R-:W-:Y:S01]  /*2b40*/  VIADD R2, R0, 0x10 ;  /* 0x0000001000027836 */ /* 0x000fe20000000000 */
[----:B------:R-:W-:-:S04]  /*2b50*/  SHF.L.U32 R0, R3, R0, RZ ;  /* 0x0000000003007219 */ /* 0x000fc800000006ff */
[----:B------:R-:W-:-:S04]  /*2b60*/  SHF.L.U32 R3, R7, R2, RZ ;  /* 0x0000000207037219 */ /* 0x000fc800000006ff */
[----:B------:R-:W-:-:S04]  /*2b70*/  LOP3.LUT R0, R3, R0, RZ, 0xfc, !PT ;  /* 0x0000000003007212 */ /* 0x000fc800078efcff */
[C---:B------:R-:W-:Y:S02]  /*2b80*/  LOP3.LUT R2, R0.reuse, 0xffff, RZ, 0xc0, !PT ;  /* 0x0000ffff00027812 */ /* 0x040fe400078ec0ff */
[----:B0-----:R-:W-:-:S04]  /*2b90*/  LOP3.LUT R3, R0, 0xffff, R5, 0x80, !PT ;  /* 0x0000ffff00037812 */ /* 0x001fc800078e8005 */
[----:B------:R-:W-:-:S13]  /*2ba0*/  ISETP.NE.AND P0, PT, R3, R2, PT ;  /* 0x000000020300720c */ /* 0x000fda0003f05270 */
[----:B------:R-:W-:Y:S05]  /*2bb0*/  @P0 BRA `(.L_x_9) ;  /* 0x0000000000500947 */ /* 0x000fea0003800000 */
[----:B------:R-:W-:Y:S02]  /*2bc0*/  SHF.R.U32.HI R5, RZ, 0x10, R5 ;  /* 0x00000010ff057819 */ /* 0x000fe40000011605 */
[----:B------:R-:W-:-:S04]  /*2bd0*/  SHF.R.U32.HI R2, RZ, 0x10, R0 ;  /* 0x00000010ff027819 */ /* 0x000fc80000011600 */
[----:B------:R-:W-:-:S04]  /*2be0*/  LOP3.LUT R5, R5, R2, RZ, 0xc0, !PT ;  /* 0x0000000205057212 */ /* 0x000fc800078ec0ff */
[----:B------:R-:W-:-:S13]  /*2bf0*/  ISETP.NE.AND P0, PT, R5, R2, PT ;  /* 0x000000020500720c */ /* 0x000fda0003f05270 */
[----:B------:R-:W-:Y:S05]  /*2c00*/  @P0 BRA `(.L_x_10) ;  /* 0x0000000000300947 */ /* 0x000fea0003800000 */
[----:B------:R-:W-:Y:S01]  /*2c10*/  R2UR UR4, R0 ;  /* 0x00000000000472ca */ /* 0x000fe200000e0000 */
[----:B------:R-:W-:Y:S01]  /*2c20*/  VOTEU.ANY UR5, UPT, PT ;  /* 0x0000000000057886 */ /* 0x000fe200038e0100 */
[----:B------:R-:W0:Y:S01]  /*2c30*/  S2R R0, SR_LANEID ;  /* 0x0000000000007919 */ /* 0x000e220000000000 */
[----:B------:R-:W-:-:S10]  /*2c40*/  UFLO.U32 UR5, UR5 ;  /* 0x00000005000572bd */ /* 0x000fd400080e0000 */
[----:B------:R-:W-:-:S06]  /*2c50*/  ULOP3.LUT UR4, URZ, UR4, URZ, 0x33, !UPT ;  /* 0x00000004ff047292 */ /* 0x000fcc000f8e33ff */
[----:B------:R-:W-:-:S04]  /*2c60*/  IMAD.U32 R2, RZ, RZ, UR4 ;  /* 0x00000004ff027e24 */ /* 0x000fc8000f8e00ff */
[----:B------:R-:W1:Y:S02]  /*2c70*/  REDUX UR7, R2 ;  /* 0x00000000020773c4 */ /* 0x000e640000000000 */
[----:B------:R3:W-:Y:S01]  /*2c80*/  UTCATOMSWS.AND URZ, UR4 ;  /* 0x0000000400ff79e3 */ /* 0x0007e20008000000 */
[----:B0-----:R-:W-:Y:S01]  /*2c90*/  ISETP.EQ.U32.AND P0, PT, R0, UR5, PT ;  /* 0x0000000500007c0c */ /* 0x001fe2000bf02070 */
[----:B-1----:R-:W-:-:S12]  /*2ca0*/  IMAD.U32 R0, RZ, RZ, UR7 ;  /* 0x00000007ff007e24 */ /* 0x002fd8000f8e00ff */
[----:B------:R3:W-:Y:S01]  /*2cb0*/  @P0 ATOMS.AND RZ, [UR6], R0 ;  /* 0x00000000ffff098c */ /* 0x0007e2000a800006 */
[----:B------:R-:W-:Y:S05]  /*2cc0*/  BRA `(.L_x_8) ;  /* 0x0000000000147947 */ /* 0x000fea0003800000 */
.L_x_10:
[----:B------:R-:W-:-:S07]  /*2cd0*/  MOV R2, 0x2cf0 ;  /* 0x00002cf000027802 */ /* 0x000fce0000000f00 */
[----:B------:R-:W-:Y:S05]  /*2ce0*/  CALL.REL.NOINC `($__internal_0_$__cuda_sm10x_tcgen05_guardrail_trap_col_being_dealloced_not_returned_by_alloc) ;  /* 0x0000000000207944 */ /* 0x000fea0003c00000 */
[----:B------:R-:W-:Y:S05]  /*2cf0*/  BRA `(.L_x_8) ;  /* 0x0000000000087947 */ /* 0x000fea0003800000 */
.L_x_9:
[----:B------:R-:W-:-:S07]  /*2d00*/  MOV R2, 0x2d20 ;  /* 0x00002d2000027802 */ /* 0x000fce0000000f00 */
[----:B------:R-:W-:Y:S05]  /*2d10*/  CALL.REL.NOINC `($__internal_2_$__cuda_sm10x_tcgen05_guardrail_trap_unallocated_columns_being_dealloced) ;  /* 0x00000000002c7944 */ /* 0x000fea0003c00000 */
.L_x_8:
[----:B------:R-:W-:Y:S01]  /*2d20*/  NOP ;  /* 0x0000000000007918 */ /* 0x000fe20000000000 */
[----:B---3--:R-:W-:Y:S05]  /*2d30*/  EXIT ;  /* 0x000000000000794d */ /* 0x008fea0003800000 */
.L_x_7:
[----:B------:R-:W0:Y:S02]  /*2d40*/  SYNCS.PHASECHK.TRANS64.TRYWAIT P0, [UR12+0xc000], RZ ;  /* 0x00c000ffff0075a7 */ /* 0x000e24000800110c */
[----:B0-----:R-:W-:Y:S05]  /*2d50*/  @!P0 BRA `(.L_x_7) ;  /* 0xfffffffc00f88947 */ /* 0x001fea000383ffff */
[----:B------:R-:W-:Y:S05]  /*2d60*/  BRA `(.L_x_11) ;  /* 0xfffffff400387947 */ /* 0x000fea000383ffff */
        .weak           $__internal_0_$__cuda_sm10x_tcgen05_guardrail_trap_col_being_dealloced_not_returned_by_alloc
        .type           $__internal_0_$__cuda_sm10x_tcgen05_guardrail_trap_col_being_dealloced_not_returned_by_alloc,@function
        .size           $__internal_0_$__cuda_sm10x_tcgen05_guardrail_trap_col_being_dealloced_not_returned_by_alloc,($__internal_1_$__cuda_sm10x_tcgen05_guardrail_trap_phase_invalid_during_alloc - $__internal_0_$__cuda_sm10x_tcgen05_guardrail_trap_col_being_dealloced_not_returned_by_alloc)
$__internal_0_$__cuda_sm10x_tcgen05_guardrail_trap_col_being_dealloced_not_returned_by_alloc:
[----:B------:R-:W-:Y:S05]  /*2d70*/  BPT.TRAP 0x1 ;  /* 0x000000040000795c */ /* 0x000fea0000300000 */
[----:B------:R-:W-:-:S04]  /*2d80*/  IMAD.MOV.U32 R3, RZ, RZ, 0x0 ;  /* 0x00000000ff037424 */ /* 0x000fc800078e00ff */
[----:B------:R-:W-:Y:S05]  /*2d90*/  RET.REL.NODEC R2 `(gluon_mma) ;  /* 0xffffffd002987950 */ /* 0x000fea0003c3ffff */
        .weak           $__internal_1_$__cuda_sm10x_tcgen05_guardrail_trap_phase_invalid_during_alloc
        .type           $__internal_1_$__cuda_sm10x_tcgen05_guardrail_trap_phase_invalid_during_alloc,@function
        .size           $__internal_1_$__cuda_sm10x_tcgen05_guardrail_trap_phase_invalid_during_alloc,($__internal_2_$__cuda_sm10x_tcgen05_guardrail_trap_unallocated_columns_being_dealloced - $__internal_1_$__cuda_sm10x_tcgen05_guardrail_trap_phase_invalid_during_alloc)
$__internal_1_$__cuda_sm10x_tcgen05_guardrail_trap_phase_invalid_during_alloc:
[----:B------:R-:W-:Y:S05]  /*2da0*/  BPT.TRAP 0x1 ;  /* 0x000000040000795c */ /* 0x000fea0000300000 */
[----:B------:R-:W-:-:S04]  /*2db0*/  IMAD.MOV.U32 R5, RZ, RZ, 0x0 ;  /* 0x00000000ff057424 */ /* 0x000fc800078e00ff */
[----:B------:R-:W-:Y:S05]  /*2dc0*/  RET.REL.NODEC R4 `(gluon_mma) ;  /* 0xffffffd0048c7950 */ /* 0x000fea0003c3ffff */
        .weak           $__internal_2_$__cuda_sm10x_tcgen05_guardrail_trap_unallocated_columns_being_dealloced
        .type           $__internal_2_$__cuda_sm10x_tcgen05_guardrail_trap_unallocated_columns_being_dealloced,@function
        .size           $__internal_2_$__cuda_sm10x_tcgen05_guardrail_trap_unallocated_columns_being_dealloced,(.L_x_15 - $__internal_2_$__cuda_sm10x_tcgen05_guardrail_trap_unallocated_columns_being_dealloced)
$__internal_2_$__cuda_sm10x_tcgen05_guardrail_trap_unallocated_columns_being_dealloced:
[----:B------:R-:W-:Y:S05]  /*2dd0*/  BPT.TRAP 0x1 ;  /* 0x000000040000795c */ /* 0x000fea0000300000 */
[----:B------:R-:W-:-:S04]  /*2de0*/  IMAD.MOV.U32 R3, RZ, RZ, 0x0 ;  /* 0x00000000ff037424 */ /* 0x000fc800078e00ff */
[----:B------:R-:W-:Y:S05]  /*2df0*/  RET.REL.NODEC R2 `(gluon_mma) ;  /* 0xffffffd002807950 */ /* 0x000fea0003c3ffff */
.L_x_12:
[----:B------:R-:W-:-:S00]  /*2e00*/  BRA `(.L_x_12) ;  /* 0xfffffffc00fc7947 */ /* 0x000fc0000383ffff */
[----:B------:R-:W-:-:S00]  /*2e10*/  NOP ;  /* 0x0000000000007918 */ /* 0x000fc00000000000 */
        /* <DEDUP_REMOVED lines=14> */
.L_x_15:


//--------------------- .nv.shared.gluon_mma      --------------------------
	.section	.nv.shared.gluon_mma,"aw",@nobits
	.sectionflags	@""
	.align	16
	.zero		1024


//--------------------- .nv.shared.reserved.0     --------------------------
	.section	.nv.shared.reserved.0,"aw",@nobits
	.align	8
	.weak		__nv_reservedSMEM_offset_0_alias
	.size		__nv_reservedSMEM_offset_0_alias, 0, 64
	.other		__nv_reservedSMEM_offset_0_alias,@"STO_CUDA_RESERVED_SHARED STV_DEFAULT"
__nv_reservedSMEM_offset_0_alias:
	.zero		0
.nv.shared.reserved.0:
	.zero		64
	.weak		__nv_reservedSMEM_allocation_phase
	.type		__nv_reservedSMEM_allocation_phase,@object
	.size		__nv_reservedSMEM_allocation_phase,(.L_0 - __nv_reservedSMEM_allocation_phase)
__nv_reservedSMEM_allocation_phase:
	.zero		1
.L_0:
	.zero		7
	.weak		__nv_reservedSMEM_devtool_atexit_pc
	.type		__nv_reservedSMEM_devtool_atexit_pc,@object
	.size		__nv_reservedSMEM_devtool_atexit_pc,(__nv_reservedSMEM_allocation_mask - __nv_reservedSMEM_devtool_atexit_pc)
__nv_reservedSMEM_devtool_atexit_pc:
	.zero		8
	.weak		__nv_reservedSMEM_allocation_mask
	.type		__nv_reservedSMEM_allocation_mask,@object
	.size		__nv_reservedSMEM_allocation_mask,(.L_2 - __nv_reservedSMEM_allocation_mask)
__nv_reservedSMEM_allocation_mask:
	.zero		4
.L_2:


//--------------------- .nv.constant0.gluon_mma   --------------------------
	.section	.nv.constant0.gluon_mma,"a",@progbits
	.sectionflags	@""
	.align	4
.nv.constant0.gluon_mma:
	.zero		936


//--------------------- SYMBOLS --------------------------

	.type		.nv.reservedSmem.offset0,@object
	.size		.nv.reservedSmem.offset0,0x4
	.type		.nv.reservedSmem.cap,@object
	.size		.nv.reservedSmem.cap,0x4
